//
// Generated by NVIDIA NVVM Compiler
//
// Compiler Build ID: CL-36424714
// Cuda compilation tools, release 13.0, V13.0.88
// Based on NVVM 20.0.0
//

.version 9.0
.target sm_100
.address_size 64

	// .globl	_Z5countPi

.visible .entry _Z5countPi(
	.param .u64 .ptr .align 1 _Z5countPi_param_0
)
{
	.reg .b32 	%r<101>;
	.reg .b64 	%rd<3>;

	ld.param.u64 	%rd1, [_Z5countPi_param_0];
	cvta.to.global.u64 	%rd2, %rd1;
	atom.global.cta.add.u32 	%r1, [%rd2], 1;
	atom.global.cta.add.u32 	%r2, [%rd2], 1;
	atom.global.cta.add.u32 	%r3, [%rd2], 1;
	atom.global.cta.add.u32 	%r4, [%rd2], 1;
	atom.global.cta.add.u32 	%r5, [%rd2], 1;
	atom.global.cta.add.u32 	%r6, [%rd2], 1;
	atom.global.cta.add.u32 	%r7, [%rd2], 1;
	atom.global.cta.add.u32 	%r8, [%rd2], 1;
	atom.global.cta.add.u32 	%r9, [%rd2], 1;
	atom.global.cta.add.u32 	%r10, [%rd2], 1;
	atom.global.cta.add.u32 	%r11, [%rd2], 1;
	atom.global.cta.add.u32 	%r12, [%rd2], 1;
	atom.global.cta.add.u32 	%r13, [%rd2], 1;
	atom.global.cta.add.u32 	%r14, [%rd2], 1;
	atom.global.cta.add.u32 	%r15, [%rd2], 1;
	atom.global.cta.add.u32 	%r16, [%rd2], 1;
	atom.global.cta.add.u32 	%r17, [%rd2], 1;
	atom.global.cta.add.u32 	%r18, [%rd2], 1;
	atom.global.cta.add.u32 	%r19, [%rd2], 1;
	atom.global.cta.add.u32 	%r20, [%rd2], 1;
	atom.global.cta.add.u32 	%r21, [%rd2], 1;
	atom.global.cta.add.u32 	%r22, [%rd2], 1;
	atom.global.cta.add.u32 	%r23, [%rd2], 1;
	atom.global.cta.add.u32 	%r24, [%rd2], 1;
	atom.global.cta.add.u32 	%r25, [%rd2], 1;
	atom.global.cta.add.u32 	%r26, [%rd2], 1;
	atom.global.cta.add.u32 	%r27, [%rd2], 1;
	atom.global.cta.add.u32 	%r28, [%rd2], 1;
	atom.global.cta.add.u32 	%r29, [%rd2], 1;
	atom.global.cta.add.u32 	%r30, [%rd2], 1;
	atom.global.cta.add.u32 	%r31, [%rd2], 1;
	atom.global.cta.add.u32 	%r32, [%rd2], 1;
	atom.global.cta.add.u32 	%r33, [%rd2], 1;
	atom.global.cta.add.u32 	%r34, [%rd2], 1;
	atom.global.cta.add.u32 	%r35, [%rd2], 1;
	atom.global.cta.add.u32 	%r36, [%rd2], 1;
	atom.global.cta.add.u32 	%r37, [%rd2], 1;
	atom.global.cta.add.u32 	%r38, [%rd2], 1;
	atom.global.cta.add.u32 	%r39, [%rd2], 1;
	atom.global.cta.add.u32 	%r40, [%rd2], 1;
	atom.global.cta.add.u32 	%r41, [%rd2], 1;
	atom.global.cta.add.u32 	%r42, [%rd2], 1;
	atom.global.cta.add.u32 	%r43, [%rd2], 1;
	atom.global.cta.add.u32 	%r44, [%rd2], 1;
	atom.global.cta.add.u32 	%r45, [%rd2], 1;
	atom.global.cta.add.u32 	%r46, [%rd2], 1;
	atom.global.cta.add.u32 	%r47, [%rd2], 1;
	atom.global.cta.add.u32 	%r48, [%rd2], 1;
	atom.global.cta.add.u32 	%r49, [%rd2], 1;
	atom.global.cta.add.u32 	%r50, [%rd2], 1;
	atom.global.cta.add.u32 	%r51, [%rd2], 1;
	atom.global.cta.add.u32 	%r52, [%rd2], 1;
	atom.global.cta.add.u32 	%r53, [%rd2], 1;
	atom.global.cta.add.u32 	%r54, [%rd2], 1;
	atom.global.cta.add.u32 	%r55, [%rd2], 1;
	atom.global.cta.add.u32 	%r56, [%rd2], 1;
	atom.global.cta.add.u32 	%r57, [%rd2], 1;
	atom.global.cta.add.u32 	%r58, [%rd2], 1;
	atom.global.cta.add.u32 	%r59, [%rd2], 1;
	atom.global.cta.add.u32 	%r60, [%rd2], 1;
	atom.global.cta.add.u32 	%r61, [%rd2], 1;
	atom.global.cta.add.u32 	%r62, [%rd2], 1;
	atom.global.cta.add.u32 	%r63, [%rd2], 1;
	atom.global.cta.add.u32 	%r64, [%rd2], 1;
	atom.global.cta.add.u32 	%r65, [%rd2], 1;
	atom.global.cta.add.u32 	%r66, [%rd2], 1;
	atom.global.cta.add.u32 	%r67, [%rd2], 1;
	atom.global.cta.add.u32 	%r68, [%rd2], 1;
	atom.global.cta.add.u32 	%r69, [%rd2], 1;
	atom.global.cta.add.u32 	%r70, [%rd2], 1;
	atom.global.cta.add.u32 	%r71, [%rd2], 1;
	atom.global.cta.add.u32 	%r72, [%rd2], 1;
	atom.global.cta.add.u32 	%r73, [%rd2], 1;
	atom.global.cta.add.u32 	%r74, [%rd2], 1;
	atom.global.cta.add.u32 	%r75, [%rd2], 1;
	atom.global.cta.add.u32 	%r76, [%rd2], 1;
	atom.global.cta.add.u32 	%r77, [%rd2], 1;
	atom.global.cta.add.u32 	%r78, [%rd2], 1;
	atom.global.cta.add.u32 	%r79, [%rd2], 1;
	atom.global.cta.add.u32 	%r80, [%rd2], 1;
	atom.global.cta.add.u32 	%r81, [%rd2], 1;
	atom.global.cta.add.u32 	%r82, [%rd2], 1;
	atom.global.cta.add.u32 	%r83, [%rd2], 1;
	atom.global.cta.add.u32 	%r84, [%rd2], 1;
	atom.global.cta.add.u32 	%r85, [%rd2], 1;
	atom.global.cta.add.u32 	%r86, [%rd2], 1;
	atom.global.cta.add.u32 	%r87, [%rd2], 1;
	atom.global.cta.add.u32 	%r88, [%rd2], 1;
	atom.global.cta.add.u32 	%r89, [%rd2], 1;
	atom.global.cta.add.u32 	%r90, [%rd2], 1;
	atom.global.cta.add.u32 	%r91, [%rd2], 1;
	atom.global.cta.add.u32 	%r92, [%rd2], 1;
	atom.global.cta.add.u32 	%r93, [%rd2], 1;
	atom.global.cta.add.u32 	%r94, [%rd2], 1;
	atom.global.cta.add.u32 	%r95, [%rd2], 1;
	atom.global.cta.add.u32 	%r96, [%rd2], 1;
	atom.global.cta.add.u32 	%r97, [%rd2], 1;
	atom.global.cta.add.u32 	%r98, [%rd2], 1;
	atom.global.cta.add.u32 	%r99, [%rd2], 1;
	atom.global.cta.add.u32 	%r100, [%rd2], 1;
	ret;

}


// ===== COMPILED SASS (sm_100) =====

	.target	sm_100

	.elftype	@"ET_EXEC"


//--------------------- .note.nv.tkinfo           --------------------------
	.section	.note.nv.tkinfo,"",@"SHT_NOTE"
	.sectionflags	@"SHF_NOTE_NV_TKINFO"
	.tkinfo
        /*0018*/ 	.word	0x00000002
        /*0030*/ 	.string	""
        /*0030*/ 	.string	"ptxas"
        /*0030*/ 	.string	"Cuda compilation tools, release 13.0, V13.0.88"
        /*0030*/ 	.string	"Build cuda_13.0.r13.0/compiler.36424714_0"
        /*0030*/ 	.string	"-arch sm_100 -m 64 "



//--------------------- .note.nv.cuinfo           --------------------------
	.section	.note.nv.cuinfo,"",@"SHT_NOTE"
	.sectionflags	@"SHF_NOTE_NV_CUINFO"
        /*0018*/ 	.short	0x0002
        /*001a*/ 	.short	0x0064
        /*001c*/ 	.short	0x0082
	.zero		2


//--------------------- .nv.info                  --------------------------
	.section	.nv.info,"",@"SHT_CUDA_INFO"
	.align	4


	//----- nvinfo : EIATTR_REGCOUNT
	.align		4
        /*0000*/ 	.byte	0x04, 0x2f
        /*0002*/ 	.short	(.L_1 - .L_0)
	.align		4
.L_0:
        /*0004*/ 	.word	index@(_Z5countPi)
        /*0008*/ 	.word	0x00000008


	//----- nvinfo : EIATTR_FRAME_SIZE
	.align		4
.L_1:
        /*000c*/ 	.byte	0x04, 0x11
        /*000e*/ 	.short	(.L_3 - .L_2)
	.align		4
.L_2:
        /*0010*/ 	.word	index@(_Z5countPi)
        /*0014*/ 	.word	0x00000000


	//----- nvinfo : EIATTR_MIN_STACK_SIZE
	.align		4
.L_3:
        /*0018*/ 	.byte	0x04, 0x12
        /*001a*/ 	.short	(.L_5 - .L_4)
	.align		4
.L_4:
        /*001c*/ 	.word	index@(_Z5countPi)
        /*0020*/ 	.word	0x00000000
.L_5:


//--------------------- .nv.compat                --------------------------
	.section	.nv.compat,"",@"SHT_CUDA_COMPAT_INFO"
	.align	4
        /*0000*/ 	.byte	0x02, 0x09, 0x00, 0x00, 0x02, 0x02, 0x01, 0x00, 0x02, 0x05, 0x05, 0x00, 0x03, 0x07, 0x01, 0x01
        /*0010*/ 	.byte	0x02, 0x03, 0x00, 0x00, 0x02, 0x06, 0x01, 0x00, 0x04, 0x0b, 0x08, 0x00, 0x09, 0x00, 0x00, 0x00
        /*0020*/ 	.byte	0x00, 0x00, 0x00, 0x00


//--------------------- .nv.info._Z5countPi       --------------------------
	.section	.nv.info._Z5countPi,"",@"SHT_CUDA_INFO"
	.sectionflags	@""
	.align	4


	//----- nvinfo : EIATTR_CUDA_API_VERSION
	.align		4
        /*0000*/ 	.byte	0x04, 0x37
        /*0002*/ 	.short	(.L_7 - .L_6)
.L_6:
        /*0004*/ 	.word	0x00000082


	//----- nvinfo : EIATTR_KPARAM_INFO
	.align		4
.L_7:
        /*0008*/ 	.byte	0x04, 0x17
        /*000a*/ 	.short	(.L_9 - .L_8)
.L_8:
        /*000c*/ 	.word	0x00000000
        /*0010*/ 	.short	0x0000
        /*0012*/ 	.short	0x0000
        /*0014*/ 	.byte	0x00, 0xf5, 0x21, 0x00


	//----- nvinfo : EIATTR_SPARSE_MMA_MASK
	.align		4
.L_9:
        /*0018*/ 	.byte	0x03, 0x50
        /*001a*/ 	.short	0x0000


	//----- nvinfo : EIATTR_MAXREG_COUNT
	.align		4
        /*001c*/ 	.byte	0x03, 0x1b
        /*001e*/ 	.short	0x00ff


	//----- nvinfo : EIATTR_MERCURY_ISA_VERSION
	.align		4
        /*0020*/ 	.byte	0x03, 0x5f
        /*0022*/ 	.short	0x0101


	//----- nvinfo : EIATTR_INT_WARP_WIDE_INSTR_OFFSETS
	.align		4
        /*0024*/ 	.byte	0x04, 0x31
        /*0026*/ 	.short	(.L_11 - .L_10)


	//   ....[0]....
.L_10:
        /*0028*/ 	.word	0x00000030


	//----- nvinfo : EIATTR_VRC_CTA_INIT_COUNT
	.align		4
.L_11:
        /*002c*/ 	.byte	0x02, 0x4a
	.zero		1
	.zero		1


	//----- nvinfo : EIATTR_EXIT_INSTR_OFFSETS
	.align		4
        /*0030*/ 	.byte	0x04, 0x1c
        /*0032*/ 	.short	(.L_13 - .L_12)


	//   ....[0]....
.L_12:
        /*0034*/ 	.word	0x000006c0


	//----- nvinfo : EIATTR_CBANK_PARAM_SIZE
	.align		4
.L_13:
        /*0038*/ 	.byte	0x03, 0x19
        /*003a*/ 	.short	0x0008


	//----- nvinfo : EIATTR_PARAM_CBANK
	.align		4
        /*003c*/ 	.byte	0x04, 0x0a
        /*003e*/ 	.short	(.L_15 - .L_14)
	.align		4
.L_14:
        /*0040*/ 	.word	index@(.nv.constant0._Z5countPi)
        /*0044*/ 	.short	0x0380
        /*0046*/ 	.short	0x0008


	//----- nvinfo : EIATTR_SW_WAR
	.align		4
.L_15:
        /*0048*/ 	.byte	0x04, 0x36
        /*004a*/ 	.short	(.L_17 - .L_16)
.L_16:
        /*004c*/ 	.word	0x00000008
.L_17:


//--------------------- .nv.callgraph             --------------------------
	.section	.nv.callgraph,"",@"SHT_CUDA_CALLGRAPH"
	.align	4
	.sectionentsize	8
	.align		4
        /*0000*/ 	.word	0x00000000
	.align		4
        /*0004*/ 	.word	0xffffffff
	.align		4
        /*0008*/ 	.word	0x00000000
	.align		4
        /*000c*/ 	.word	0xfffffffe
	.align		4
        /*0010*/ 	.word	0x00000000
	.align		4
        /*0014*/ 	.word	0xfffffffd
	.align		4
        /*0018*/ 	.word	0x00000000
	.align		4
        /*001c*/ 	.word	0xfffffffc


//--------------------- .text._Z5countPi          --------------------------
	.section	.text._Z5countPi,"ax",@progbits
	.align	128
        .global         _Z5countPi
        .type           _Z5countPi,@function
        .size           _Z5countPi,(.L_x_1 - _Z5countPi)
        .other          _Z5countPi,@"STO_CUDA_ENTRY STV_DEFAULT"
_Z5countPi:
.text._Z5countPi:
[----:B------:R-:W-:Y:S01]  /*0000*/  LDC R1, c[0x0][0x37c] ;  /* 0x0000df00ff017b82 */ /* 0x000fe20000000800 */
[----:B------:R-:W0:Y:S07]  /*0010*/  S2R R0, SR_LANEID ;  /* 0x0000000000007919 */ /* 0x000e2e0000000000 */
[----:B------:R-:W1:Y:S01]  /*0020*/  LDC.64 R2, c[0x0][0x380] ;  /* 0x0000e000ff027b82 */ /* 0x000e620000000a00 */
[----:B------:R-:W-:Y:S01]  /*0030*/  VOTEU.ANY UR6, UPT, PT ;  /* 0x0000000000067886 */ /* 0x000fe200038e0100 */
[----:B------:R-:W1:Y:S01]  /*0040*/  LDCU.64 UR4, c[0x0][0x358] ;  /* 0x00006b00ff0477ac */ /* 0x000e620008000a00 */
[----:B------:R-:W1:Y:S01]  /*0050*/  POPC R5, UR6 ;  /* 0x0000000600057d09 */ /* 0x000e620008000000 */
[----:B------:R-:W-:-:S06]  /*0060*/  UFLO.U32 UR7, UR6 ;  /* 0x00000006000772bd */ /* 0x000fcc00080e0000 */
[----:B0-----:R-:W-:-:S13]  /*0070*/  ISETP.EQ.U32.AND P0, PT, R0, UR7, PT ;  /* 0x0000000700007c0c */ /* 0x001fda000bf02070 */
[----:B-1----:R-:W-:Y:S04]  /*0080*/  @P0 REDG.E.ADD.STRONG.SM desc[UR4][R2.64], R5 ;  /* 0x000000050200098e */ /* 0x002fe8000c12a104 */
[----:B------:R-:W-:Y:S04]  /*0090*/  @P0 REDG.E.ADD.STRONG.SM desc[UR4][R2.64], R5 ;  /* 0x000000050200098e */ /* 0x000fe8000c12a104 */
        /* <DEDUP_REMOVED lines=97> */
[----:B------:R-:W-:Y:S01]  /*06b0*/  @P0 REDG.E.ADD.STRONG.SM desc[UR4][R2.64], R5 ;  /* 0x000000050200098e */ /* 0x000fe2000c12a104 */
[----:B------:R-:W-:Y:S05]  /*06c0*/  EXIT ;  /* 0x000000000000794d */ /* 0x000fea0003800000 */
.L_x_0:
[----:B------:R-:W-:-:S00]  /*06d0*/  BRA `(.L_x_0) ;  /* 0xfffffffc00fc7947 */ /* 0x000fc0000383ffff */
[----:B------:R-:W-:-:S00]  /*06e0*/  NOP ;  /* 0x0000000000007918 */ /* 0x000fc00000000000 */
        /* <DEDUP_REMOVED lines=9> */
.L_x_1:


//--------------------- .nv.shared.reserved.0     --------------------------
	.section	.nv.shared.reserved.0,"aw",@nobits
	.weak		__nv_reservedSMEM_offset_0_alias
	.size		__nv_reservedSMEM_offset_0_alias, 0, 64
	.other		__nv_reservedSMEM_offset_0_alias,@"STO_CUDA_RESERVED_SHARED STV_DEFAULT"
__nv_reservedSMEM_offset_0_alias:
	.zero		0
	.zero		64


//--------------------- .nv.constant0._Z5countPi  --------------------------
	.section	.nv.constant0._Z5countPi,"a",@progbits
	.sectionflags	@""
	.align	4
.nv.constant0._Z5countPi:
	.zero		904


//--------------------- SYMBOLS --------------------------

	.type		.nv.reservedSmem.offset0,@object
	.size		.nv.reservedSmem.offset0,0x4
